//
// Generated by NVIDIA NVVM Compiler
//
// Compiler Build ID: CL-36424714
// Cuda compilation tools, release 13.0, V13.0.88
// Based on NVVM 20.0.0
//

.version 9.0
.target sm_100
.address_size 64

	// .globl	_Z31rayIntersectsAnyTrianglesKernel7Point3DPS_P8TriangleiPb
// _ZZ31rayIntersectsAnyTrianglesKernel7Point3DPS_P8TriangleiPbE11sh_triangle has been demoted

.visible .entry _Z31rayIntersectsAnyTrianglesKernel7Point3DPS_P8TriangleiPb(
	.param .align 8 .b8 _Z31rayIntersectsAnyTrianglesKernel7Point3DPS_P8TriangleiPb_param_0[24],
	.param .u64 .ptr .align 1 _Z31rayIntersectsAnyTrianglesKernel7Point3DPS_P8TriangleiPb_param_1,
	.param .u64 .ptr .align 1 _Z31rayIntersectsAnyTrianglesKernel7Point3DPS_P8TriangleiPb_param_2,
	.param .u32 _Z31rayIntersectsAnyTrianglesKernel7Point3DPS_P8TriangleiPb_param_3,
	.param .u64 .ptr .align 1 _Z31rayIntersectsAnyTrianglesKernel7Point3DPS_P8TriangleiPb_param_4
)
{
	.reg .pred 	%p<25>;
	.reg .b16 	%rs<4>;
	.reg .b32 	%r<24>;
	.reg .b64 	%rd<13>;
	.reg .b64 	%fd<125>;
	// demoted variable
	.shared .align 8 .b8 _ZZ31rayIntersectsAnyTrianglesKernel7Point3DPS_P8TriangleiPbE11sh_triangle[36864];
	ld.param.f64 	%fd49, [_Z31rayIntersectsAnyTrianglesKernel7Point3DPS_P8TriangleiPb_param_0+16];
	ld.param.f64 	%fd48, [_Z31rayIntersectsAnyTrianglesKernel7Point3DPS_P8TriangleiPb_param_0+8];
	ld.param.f64 	%fd47, [_Z31rayIntersectsAnyTrianglesKernel7Point3DPS_P8TriangleiPb_param_0];
	ld.param.u64 	%rd4, [_Z31rayIntersectsAnyTrianglesKernel7Point3DPS_P8TriangleiPb_param_1];
	ld.param.u64 	%rd3, [_Z31rayIntersectsAnyTrianglesKernel7Point3DPS_P8TriangleiPb_param_2];
	ld.param.u32 	%r8, [_Z31rayIntersectsAnyTrianglesKernel7Point3DPS_P8TriangleiPb_param_3];
	ld.param.u64 	%rd5, [_Z31rayIntersectsAnyTrianglesKernel7Point3DPS_P8TriangleiPb_param_4];
	cvta.to.global.u64 	%rd6, %rd5;
	cvta.to.global.u64 	%rd7, %rd4;
	mov.u32 	%r9, %ctaid.x;
	mov.u32 	%r10, %ntid.x;
	mov.u32 	%r11, %tid.x;
	mad.lo.s32 	%r1, %r9, %r10, %r11;
	cvt.s64.s32 	%rd8, %r1;
	mul.wide.s32 	%rd9, %r1, 24;
	add.s64 	%rd10, %rd7, %rd9;
	ld.global.f64 	%fd1, [%rd10];
	ld.global.f64 	%fd2, [%rd10+8];
	ld.global.f64 	%fd3, [%rd10+16];
	add.s64 	%rd1, %rd6, %rd8;
	mov.b16 	%rs1, 1;
	st.global.u8 	[%rd1], %rs1;
	setp.lt.s32 	%p1, %r8, 512;
	@%p1 bra 	$L__BB0_17;
	shr.s32 	%r13, %r8, 31;
	shr.u32 	%r14, %r13, 23;
	add.s32 	%r15, %r8, %r14;
	shr.s32 	%r2, %r15, 9;
	cvta.to.global.u64 	%rd2, %rd3;
	mov.b32 	%r22, 0;
	mov.u32 	%r18, _ZZ31rayIntersectsAnyTrianglesKernel7Point3DPS_P8TriangleiPbE11sh_triangle;
	mad.lo.s32 	%r19, %r1, 72, %r18;
$L__BB0_2:
	setp.gt.s32 	%p2, %r1, 511;
	@%p2 bra 	$L__BB0_4;
	shl.b32 	%r16, %r22, 9;
	add.s32 	%r17, %r16, %r1;
	mul.wide.s32 	%rd11, %r17, 72;
	add.s64 	%rd12, %rd2, %rd11;
	ld.global.f64 	%fd50, [%rd12];
	ld.global.f64 	%fd51, [%rd12+8];
	ld.global.f64 	%fd52, [%rd12+16];
	ld.global.f64 	%fd53, [%rd12+24];
	ld.global.f64 	%fd54, [%rd12+32];
	ld.global.f64 	%fd55, [%rd12+40];
	ld.global.f64 	%fd56, [%rd12+48];
	ld.global.f64 	%fd57, [%rd12+56];
	ld.global.f64 	%fd58, [%rd12+64];
	st.shared.f64 	[%r19], %fd50;
	st.shared.f64 	[%r19+8], %fd51;
	st.shared.f64 	[%r19+16], %fd52;
	st.shared.f64 	[%r19+24], %fd53;
	st.shared.f64 	[%r19+32], %fd54;
	st.shared.f64 	[%r19+40], %fd55;
	st.shared.f64 	[%r19+48], %fd56;
	st.shared.f64 	[%r19+56], %fd57;
	st.shared.f64 	[%r19+64], %fd58;
$L__BB0_4:
	bar.sync 	0;
	mov.b32 	%r23, 72;
$L__BB0_5:
	mov.u32 	%r21, _ZZ31rayIntersectsAnyTrianglesKernel7Point3DPS_P8TriangleiPbE11sh_triangle;
	add.s32 	%r5, %r21, %r23;
	ld.shared.f64 	%fd5, [%r5+-72];
	ld.shared.f64 	%fd6, [%r5+-64];
	ld.shared.f64 	%fd7, [%r5+-56];
	ld.shared.f64 	%fd59, [%r5+-48];
	ld.shared.f64 	%fd60, [%r5+-40];
	ld.shared.f64 	%fd61, [%r5+-32];
	ld.shared.f64 	%fd62, [%r5+-24];
	ld.shared.f64 	%fd63, [%r5+-16];
	ld.shared.f64 	%fd64, [%r5+-8];
	sub.f64 	%fd8, %fd59, %fd5;
	sub.f64 	%fd9, %fd60, %fd6;
	sub.f64 	%fd10, %fd61, %fd7;
	sub.f64 	%fd11, %fd62, %fd5;
	sub.f64 	%fd12, %fd63, %fd6;
	sub.f64 	%fd13, %fd64, %fd7;
	mul.f64 	%fd65, %fd2, %fd13;
	mul.f64 	%fd66, %fd3, %fd12;
	sub.f64 	%fd14, %fd65, %fd66;
	mul.f64 	%fd67, %fd3, %fd11;
	mul.f64 	%fd68, %fd1, %fd13;
	sub.f64 	%fd15, %fd67, %fd68;
	mul.f64 	%fd69, %fd1, %fd12;
	mul.f64 	%fd70, %fd2, %fd11;
	sub.f64 	%fd16, %fd69, %fd70;
	mul.f64 	%fd71, %fd9, %fd15;
	fma.rn.f64 	%fd72, %fd8, %fd14, %fd71;
	fma.rn.f64 	%fd17, %fd10, %fd16, %fd72;
	abs.f64 	%fd73, %fd17;
	setp.lt.f64 	%p3, %fd73, 0d3EE4F8B580000000;
	@%p3 bra 	$L__BB0_10;
	sub.f64 	%fd18, %fd47, %fd5;
	sub.f64 	%fd19, %fd48, %fd6;
	sub.f64 	%fd20, %fd49, %fd7;
	rcp.rn.f64 	%fd21, %fd17;
	mul.f64 	%fd74, %fd19, %fd15;
	fma.rn.f64 	%fd75, %fd18, %fd14, %fd74;
	fma.rn.f64 	%fd76, %fd20, %fd16, %fd75;
	mul.f64 	%fd22, %fd76, %fd21;
	setp.lt.f64 	%p4, %fd22, 0d3EE4F8B580000000;
	setp.gt.f64 	%p5, %fd22, 0d3FEFFFEB074A8000;
	or.pred  	%p6, %p4, %p5;
	@%p6 bra 	$L__BB0_10;
	mul.f64 	%fd77, %fd19, %fd10;
	mul.f64 	%fd78, %fd20, %fd9;
	sub.f64 	%fd23, %fd77, %fd78;
	mul.f64 	%fd79, %fd20, %fd8;
	mul.f64 	%fd80, %fd18, %fd10;
	sub.f64 	%fd24, %fd79, %fd80;
	mul.f64 	%fd81, %fd18, %fd9;
	mul.f64 	%fd82, %fd19, %fd8;
	sub.f64 	%fd25, %fd81, %fd82;
	mul.f64 	%fd83, %fd2, %fd24;
	fma.rn.f64 	%fd84, %fd1, %fd23, %fd83;
	fma.rn.f64 	%fd85, %fd3, %fd25, %fd84;
	mul.f64 	%fd86, %fd85, %fd21;
	setp.lt.f64 	%p7, %fd86, 0d3EE4F8B580000000;
	add.f64 	%fd87, %fd22, %fd86;
	setp.gt.f64 	%p8, %fd87, 0d3FEFFFEB074A8000;
	or.pred  	%p9, %p7, %p8;
	@%p9 bra 	$L__BB0_10;
	mul.f64 	%fd88, %fd12, %fd24;
	fma.rn.f64 	%fd89, %fd11, %fd23, %fd88;
	fma.rn.f64 	%fd90, %fd25, %fd13, %fd89;
	mul.f64 	%fd91, %fd90, %fd21;
	setp.ltu.f64 	%p10, %fd91, 0d3EE4F8B580000000;
	setp.gtu.f64 	%p11, %fd91, 0d3FF0000A7C5AC000;
	or.pred  	%p12, %p10, %p11;
	@%p12 bra 	$L__BB0_10;
	mov.b16 	%rs2, 0;
	st.global.u8 	[%rd1], %rs2;
$L__BB0_10:
	ld.shared.f64 	%fd26, [%r5];
	ld.shared.f64 	%fd27, [%r5+8];
	ld.shared.f64 	%fd28, [%r5+16];
	ld.shared.f64 	%fd92, [%r5+24];
	ld.shared.f64 	%fd93, [%r5+32];
	ld.shared.f64 	%fd94, [%r5+40];
	ld.shared.f64 	%fd95, [%r5+48];
	ld.shared.f64 	%fd96, [%r5+56];
	ld.shared.f64 	%fd97, [%r5+64];
	sub.f64 	%fd29, %fd92, %fd26;
	sub.f64 	%fd30, %fd93, %fd27;
	sub.f64 	%fd31, %fd94, %fd28;
	sub.f64 	%fd32, %fd95, %fd26;
	sub.f64 	%fd33, %fd96, %fd27;
	sub.f64 	%fd34, %fd97, %fd28;
	mul.f64 	%fd98, %fd2, %fd34;
	mul.f64 	%fd99, %fd3, %fd33;
	sub.f64 	%fd35, %fd98, %fd99;
	mul.f64 	%fd100, %fd3, %fd32;
	mul.f64 	%fd101, %fd1, %fd34;
	sub.f64 	%fd36, %fd100, %fd101;
	mul.f64 	%fd102, %fd1, %fd33;
	mul.f64 	%fd103, %fd2, %fd32;
	sub.f64 	%fd37, %fd102, %fd103;
	mul.f64 	%fd104, %fd30, %fd36;
	fma.rn.f64 	%fd105, %fd29, %fd35, %fd104;
	fma.rn.f64 	%fd38, %fd31, %fd37, %fd105;
	abs.f64 	%fd106, %fd38;
	setp.lt.f64 	%p13, %fd106, 0d3EE4F8B580000000;
	@%p13 bra 	$L__BB0_15;
	sub.f64 	%fd39, %fd47, %fd26;
	sub.f64 	%fd40, %fd48, %fd27;
	sub.f64 	%fd41, %fd49, %fd28;
	rcp.rn.f64 	%fd42, %fd38;
	mul.f64 	%fd107, %fd40, %fd36;
	fma.rn.f64 	%fd108, %fd39, %fd35, %fd107;
	fma.rn.f64 	%fd109, %fd41, %fd37, %fd108;
	mul.f64 	%fd43, %fd109, %fd42;
	setp.lt.f64 	%p14, %fd43, 0d3EE4F8B580000000;
	setp.gt.f64 	%p15, %fd43, 0d3FEFFFEB074A8000;
	or.pred  	%p16, %p14, %p15;
	@%p16 bra 	$L__BB0_15;
	mul.f64 	%fd110, %fd40, %fd31;
	mul.f64 	%fd111, %fd41, %fd30;
	sub.f64 	%fd44, %fd110, %fd111;
	mul.f64 	%fd112, %fd41, %fd29;
	mul.f64 	%fd113, %fd39, %fd31;
	sub.f64 	%fd45, %fd112, %fd113;
	mul.f64 	%fd114, %fd39, %fd30;
	mul.f64 	%fd115, %fd40, %fd29;
	sub.f64 	%fd46, %fd114, %fd115;
	mul.f64 	%fd116, %fd2, %fd45;
	fma.rn.f64 	%fd117, %fd1, %fd44, %fd116;
	fma.rn.f64 	%fd118, %fd3, %fd46, %fd117;
	mul.f64 	%fd119, %fd118, %fd42;
	setp.lt.f64 	%p17, %fd119, 0d3EE4F8B580000000;
	add.f64 	%fd120, %fd43, %fd119;
	setp.gt.f64 	%p18, %fd120, 0d3FEFFFEB074A8000;
	or.pred  	%p19, %p17, %p18;
	@%p19 bra 	$L__BB0_15;
	mul.f64 	%fd121, %fd33, %fd45;
	fma.rn.f64 	%fd122, %fd32, %fd44, %fd121;
	fma.rn.f64 	%fd123, %fd46, %fd34, %fd122;
	mul.f64 	%fd124, %fd123, %fd42;
	setp.ltu.f64 	%p20, %fd124, 0d3EE4F8B580000000;
	setp.gtu.f64 	%p21, %fd124, 0d3FF0000A7C5AC000;
	or.pred  	%p22, %p20, %p21;
	@%p22 bra 	$L__BB0_15;
	mov.b16 	%rs3, 0;
	st.global.u8 	[%rd1], %rs3;
$L__BB0_15:
	add.s32 	%r23, %r23, 144;
	setp.ne.s32 	%p23, %r23, 36936;
	@%p23 bra 	$L__BB0_5;
	bar.sync 	0;
	add.s32 	%r22, %r22, 1;
	setp.ne.s32 	%p24, %r22, %r2;
	@%p24 bra 	$L__BB0_2;
$L__BB0_17:
	ret;

}


// ===== COMPILED SASS (sm_100) =====

	.target	sm_100

	.elftype	@"ET_EXEC"


//--------------------- .note.nv.tkinfo           --------------------------
	.section	.note.nv.tkinfo,"",@"SHT_NOTE"
	.sectionflags	@"SHF_NOTE_NV_TKINFO"
	.tkinfo
        /*0018*/ 	.word	0x00000002
        /*0030*/ 	.string	""
        /*0030*/ 	.string	"ptxas"
        /*0030*/ 	.string	"Cuda compilation tools, release 13.0, V13.0.88"
        /*0030*/ 	.string	"Build cuda_13.0.r13.0/compiler.36424714_0"
        /*0030*/ 	.string	"-arch sm_100 -m 64 "



//--------------------- .note.nv.cuinfo           --------------------------
	.section	.note.nv.cuinfo,"",@"SHT_NOTE"
	.sectionflags	@"SHF_NOTE_NV_CUINFO"
        /*0018*/ 	.short	0x0002
        /*001a*/ 	.short	0x0064
        /*001c*/ 	.short	0x0082
	.zero		2


//--------------------- .nv.info                  --------------------------
	.section	.nv.info,"",@"SHT_CUDA_INFO"
	.align	4


	//----- nvinfo : EIATTR_REGCOUNT
	.align		4
        /*0000*/ 	.byte	0x04, 0x2f
        /*0002*/ 	.short	(.L_1 - .L_0)
	.align		4
.L_0:
        /*0004*/ 	.word	index@(_Z31rayIntersectsAnyTrianglesKernel7Point3DPS_P8TriangleiPb)
        /*0008*/ 	.word	0x00000032


	//----- nvinfo : EIATTR_FRAME_SIZE
	.align		4
.L_1:
        /*000c*/ 	.byte	0x04, 0x11
        /*000e*/ 	.short	(.L_3 - .L_2)
	.align		4
.L_2:
        /*0010*/ 	.word	index@($__internal_0_$__cuda_sm20_dblrcp_rn_slowpath_v3)
        /*0014*/ 	.word	0x00000000


	//----- nvinfo : EIATTR_FRAME_SIZE
	.align		4
.L_3:
        /*0018*/ 	.byte	0x04, 0x11
        /*001a*/ 	.short	(.L_5 - .L_4)
	.align		4
.L_4:
        /*001c*/ 	.word	index@(_Z31rayIntersectsAnyTrianglesKernel7Point3DPS_P8TriangleiPb)
        /*0020*/ 	.word	0x00000000


	//----- nvinfo : EIATTR_MIN_STACK_SIZE
	.align		4
.L_5:
        /*0024*/ 	.byte	0x04, 0x12
        /*0026*/ 	.short	(.L_7 - .L_6)
	.align		4
.L_6:
        /*0028*/ 	.word	index@(_Z31rayIntersectsAnyTrianglesKernel7Point3DPS_P8TriangleiPb)
        /*002c*/ 	.word	0x00000000
.L_7:


//--------------------- .nv.compat                --------------------------
	.section	.nv.compat,"",@"SHT_CUDA_COMPAT_INFO"
	.align	4
        /*0000*/ 	.byte	0x02, 0x09, 0x00, 0x00, 0x02, 0x02, 0x01, 0x00, 0x02, 0x05, 0x05, 0x00, 0x03, 0x07, 0x01, 0x01
        /*0010*/ 	.byte	0x02, 0x03, 0x00, 0x00, 0x02, 0x06, 0x01, 0x00, 0x04, 0x0b, 0x08, 0x00, 0x01, 0x00, 0x00, 0x00
        /*0020*/ 	.byte	0x00, 0x00, 0x00, 0x00


//--------------------- .nv.info._Z31rayIntersectsAnyTrianglesKernel7Point3DPS_P8TriangleiPb --------------------------
	.section	.nv.info._Z31rayIntersectsAnyTrianglesKernel7Point3DPS_P8TriangleiPb,"",@"SHT_CUDA_INFO"
	.sectionflags	@""
	.align	4


	//----- nvinfo : EIATTR_CUDA_API_VERSION
	.align		4
        /*0000*/ 	.byte	0x04, 0x37
        /*0002*/ 	.short	(.L_9 - .L_8)
.L_8:
        /*0004*/ 	.word	0x00000082


	//----- nvinfo : EIATTR_KPARAM_INFO
	.align		4
.L_9:
        /*0008*/ 	.byte	0x04, 0x17
        /*000a*/ 	.short	(.L_11 - .L_10)
.L_10:
        /*000c*/ 	.word	0x00000000
        /*0010*/ 	.short	0x0004
        /*0012*/ 	.short	0x0030
        /*0014*/ 	.byte	0x00, 0xf5, 0x21, 0x00


	//----- nvinfo : EIATTR_KPARAM_INFO
	.align		4
.L_11:
        /*0018*/ 	.byte	0x04, 0x17
        /*001a*/ 	.short	(.L_13 - .L_12)
.L_12:
        /*001c*/ 	.word	0x00000000
        /*0020*/ 	.short	0x0003
        /*0022*/ 	.short	0x0028
        /*0024*/ 	.byte	0x00, 0xf0, 0x11, 0x00


	//----- nvinfo : EIATTR_KPARAM_INFO
	.align		4
.L_13:
        /*0028*/ 	.byte	0x04, 0x17
        /*002a*/ 	.short	(.L_15 - .L_14)
.L_14:
        /*002c*/ 	.word	0x00000000
        /*0030*/ 	.short	0x0002
        /*0032*/ 	.short	0x0020
        /*0034*/ 	.byte	0x00, 0xf5, 0x21, 0x00


	//----- nvinfo : EIATTR_KPARAM_INFO
	.align		4
.L_15:
        /*0038*/ 	.byte	0x04, 0x17
        /*003a*/ 	.short	(.L_17 - .L_16)
.L_16:
        /*003c*/ 	.word	0x00000000
        /*0040*/ 	.short	0x0001
        /*0042*/ 	.short	0x0018
        /*0044*/ 	.byte	0x00, 0xf5, 0x21, 0x00


	//----- nvinfo : EIATTR_KPARAM_INFO
	.align		4
.L_17:
        /*0048*/ 	.byte	0x04, 0x17
        /*004a*/ 	.short	(.L_19 - .L_18)
.L_18:
        /*004c*/ 	.word	0x00000000
        /*0050*/ 	.short	0x0000
        /*0052*/ 	.short	0x0000
        /*0054*/ 	.byte	0x00, 0xf0, 0x61, 0x00


	//----- nvinfo : EIATTR_SPARSE_MMA_MASK
	.align		4
.L_19:
        /*0058*/ 	.byte	0x03, 0x50
        /*005a*/ 	.short	0x0000


	//----- nvinfo : EIATTR_MAXREG_COUNT
	.align		4
        /*005c*/ 	.byte	0x03, 0x1b
        /*005e*/ 	.short	0x00ff


	//----- nvinfo : EIATTR_NUM_BARRIERS
	.align		4
        /*0060*/ 	.byte	0x02, 0x4c
        /*0062*/ 	.byte	0x01
	.zero		1


	//----- nvinfo : EIATTR_MERCURY_ISA_VERSION
	.align		4
        /*0064*/ 	.byte	0x03, 0x5f
        /*0066*/ 	.short	0x0101


	//----- nvinfo : EIATTR_VRC_CTA_INIT_COUNT
	.align		4
        /*0068*/ 	.byte	0x02, 0x4a
	.zero		1
	.zero		1


	//----- nvinfo : EIATTR_EXIT_INSTR_OFFSETS
	.align		4
        /*006c*/ 	.byte	0x04, 0x1c
        /*006e*/ 	.short	(.L_21 - .L_20)


	//   ....[0]....
.L_20:
        /*0070*/ 	.word	0x00000120


	//   ....[1]....
        /*0074*/ 	.word	0x00000e30


	//----- nvinfo : EIATTR_CRS_STACK_SIZE
	.align		4
.L_21:
        /*0078*/ 	.byte	0x04, 0x1e
        /*007a*/ 	.short	(.L_23 - .L_22)
.L_22:
        /*007c*/ 	.word	0x00000000


	//----- nvinfo : EIATTR_CBANK_PARAM_SIZE
	.align		4
.L_23:
        /*0080*/ 	.byte	0x03, 0x19
        /*0082*/ 	.short	0x0038


	//----- nvinfo : EIATTR_PARAM_CBANK
	.align		4
        /*0084*/ 	.byte	0x04, 0x0a
        /*0086*/ 	.short	(.L_25 - .L_24)
	.align		4
.L_24:
        /*0088*/ 	.word	index@(.nv.constant0._Z31rayIntersectsAnyTrianglesKernel7Point3DPS_P8TriangleiPb)
        /*008c*/ 	.short	0x0380
        /*008e*/ 	.short	0x0038


	//----- nvinfo : EIATTR_SW_WAR
	.align		4
.L_25:
        /*0090*/ 	.byte	0x04, 0x36
        /*0092*/ 	.short	(.L_27 - .L_26)
.L_26:
        /*0094*/ 	.word	0x00000008
.L_27:


//--------------------- .nv.callgraph             --------------------------
	.section	.nv.callgraph,"",@"SHT_CUDA_CALLGRAPH"
	.align	4
	.sectionentsize	8
	.align		4
        /*0000*/ 	.word	0x00000000
	.align		4
        /*0004*/ 	.word	0xffffffff
	.align		4
        /*0008*/ 	.word	0x00000000
	.align		4
        /*000c*/ 	.word	0xfffffffe
	.align		4
        /*0010*/ 	.word	0x00000000
	.align		4
        /*0014*/ 	.word	0xfffffffd
	.align		4
        /*0018*/ 	.word	0x00000000
	.align		4
        /*001c*/ 	.word	0xfffffffc


//--------------------- .text._Z31rayIntersectsAnyTrianglesKernel7Point3DPS_P8TriangleiPb --------------------------
	.section	.text._Z31rayIntersectsAnyTrianglesKernel7Point3DPS_P8TriangleiPb,"ax",@progbits
	.align	128
        .global         _Z31rayIntersectsAnyTrianglesKernel7Point3DPS_P8TriangleiPb
        .type           _Z31rayIntersectsAnyTrianglesKernel7Point3DPS_P8TriangleiPb,@function
        .size           _Z31rayIntersectsAnyTrianglesKernel7Point3DPS_P8TriangleiPb,(.L_x_17 - _Z31rayIntersectsAnyTrianglesKernel7Point3DPS_P8TriangleiPb)
        .other          _Z31rayIntersectsAnyTrianglesKernel7Point3DPS_P8TriangleiPb,@"STO_CUDA_ENTRY STV_DEFAULT"
_Z31rayIntersectsAnyTrianglesKernel7Point3DPS_P8TriangleiPb:
.text._Z31rayIntersectsAnyTrianglesKernel7Point3DPS_P8TriangleiPb:
[----:B------:R-:W-:Y:S01]  /*0000*/  LDC R1, c[0x0][0x37c] ;  /* 0x0000df00ff017b82 */ /* 0x000fe20000000800 */
[----:B------:R-:W0:Y:S07]  /*0010*/  S2R R3, SR_TID.X ;  /* 0x0000000000037919 */ /* 0x000e2e0000002100 */
[----:B------:R-:W0:Y:S01]  /*0020*/  S2UR UR4, SR_CTAID.X ;  /* 0x00000000000479c3 */ /* 0x000e220000002500 */
[----:B------:R-:W1:Y:S07]  /*0030*/  LDCU.64 UR6, c[0x0][0x358] ;  /* 0x00006b00ff0677ac */ /* 0x000e6e0008000a00 */
[----:B------:R-:W0:Y:S08]  /*0040*/  LDC R2, c[0x0][0x360] ;  /* 0x0000d800ff027b82 */ /* 0x000e300000000800 */
[----:B------:R-:W2:Y:S08]  /*0050*/  LDC R17, c[0x0][0x3a8] ;  /* 0x0000ea00ff117b82 */ /* 0x000eb00000000800 */
[----:B------:R-:W3:Y:S01]  /*0060*/  LDC.64 R4, c[0x0][0x398] ;  /* 0x0000e600ff047b82 */ /* 0x000ee20000000a00 */
[----:B0-----:R-:W-:Y:S01]  /*0070*/  IMAD R2, R2, UR4, R3 ;  /* 0x0000000402027c24 */ /* 0x001fe2000f8e0203 */
[----:B------:R-:W0:Y:S01]  /*0080*/  LDCU.64 UR4, c[0x0][0x3b0] ;  /* 0x00007600ff0477ac */ /* 0x000e220008000a00 */
[----:B--2---:R-:W-:Y:S01]  /*0090*/  ISETP.GE.AND P0, PT, R17, 0x200, PT ;  /* 0x000002001100780c */ /* 0x004fe20003f06270 */
[----:B------:R-:W-:-:S02]  /*00a0*/  IMAD.MOV.U32 R7, RZ, RZ, 0x1 ;  /* 0x00000001ff077424 */ /* 0x000fc400078e00ff */
[C---:B---3--:R-:W-:Y:S01]  /*00b0*/  IMAD.WIDE R4, R2.reuse, 0x18, R4 ;  /* 0x0000001802047825 */ /* 0x048fe200078e0204 */
[----:B0-----:R-:W-:-:S04]  /*00c0*/  IADD3 R14, P1, PT, R2, UR4, RZ ;  /* 0x00000004020e7c10 */ /* 0x001fc8000ff3e0ff */
[----:B-1----:R0:W5:Y:S01]  /*00d0*/  LDG.E.64 R8, desc[UR6][R4.64] ;  /* 0x0000000604087981 */ /* 0x002162000c1e1b00 */
[----:B------:R-:W-:-:S03]  /*00e0*/  LEA.HI.X.SX32 R15, R2, UR5, 0x1, P1 ;  /* 0x00000005020f7c11 */ /* 0x000fc600088f0eff */
[----:B------:R0:W5:Y:S04]  /*00f0*/  LDG.E.64 R10, desc[UR6][R4.64+0x8] ;  /* 0x00000806040a7981 */ /* 0x000168000c1e1b00 */
[----:B------:R0:W5:Y:S04]  /*0100*/  LDG.E.64 R12, desc[UR6][R4.64+0x10] ;  /* 0x00001006040c7981 */ /* 0x000168000c1e1b00 */
[----:B------:R0:W-:Y:S01]  /*0110*/  STG.E.U8 desc[UR6][R14.64], R7 ;  /* 0x000000070e007986 */ /* 0x0001e2000c101106 */
[----:B------:R-:W-:Y:S05]  /*0120*/  @!P0 EXIT ;  /* 0x000000000000894d */ /* 0x000fea0003800000 */
[----:B0-----:R-:W0:Y:S01]  /*0130*/  S2R R4, SR_CgaCtaId ;  /* 0x0000000000047919 */ /* 0x001e220000008800 */
[----:B------:R-:W-:Y:S02]  /*0140*/  MOV R3, 0x400 ;  /* 0x0000040000037802 */ /* 0x000fe40000000f00 */
[----:B------:R-:W-:-:S04]  /*0150*/  SHF.R.S32.HI R0, RZ, 0x1f, R17 ;  /* 0x0000001fff007819 */ /* 0x000fc80000011411 */
[----:B------:R-:W-:Y:S02]  /*0160*/  LEA.HI R0, R0, R17, RZ, 0x9 ;  /* 0x0000001100007211 */ /* 0x000fe400078f48ff */
[----:B0-----:R-:W-:Y:S01]  /*0170*/  LEA R5, R4, R3, 0x18 ;  /* 0x0000000304057211 */ /* 0x001fe200078ec0ff */
[----:B------:R-:W-:Y:S01]  /*0180*/  IMAD.MOV.U32 R3, RZ, RZ, RZ ;  /* 0x000000ffff037224 */ /* 0x000fe200078e00ff */
[----:B------:R-:W-:-:S03]  /*0190*/  SHF.R.S32.HI R4, RZ, 0x9, R0 ;  /* 0x00000009ff047819 */ /* 0x000fc60000011400 */
[----:B------:R-:W-:-:S07]  /*01a0*/  IMAD R5, R2, 0x48, R5 ;  /* 0x0000004802057824 */ /* 0x000fce00078e0205 */
.L_x_11:
[----:B------:R-:W-:Y:S01]  /*01b0*/  ISETP.GT.AND P0, PT, R2, 0x1ff, PT ;  /* 0x000001ff0200780c */ /* 0x000fe20003f04270 */
[----:B------:R-:W-:-:S12]  /*01c0*/  BSSY.RECONVERGENT B0, `(.L_x_0) ;  /* 0x0000017000007945 */ /* 0x000fd80003800200 */
[----:B0-----:R-:W-:Y:S05]  /*01d0*/  @P0 BRA `(.L_x_1) ;  /* 0x0000000000540947 */ /* 0x001fea0003800000 */
[----:B------:R-:W0:Y:S01]  /*01e0*/  LDC.64 R6, c[0x0][0x3a0] ;  /* 0x0000e800ff067b82 */ /* 0x000e220000000a00 */
[----:B------:R-:W-:-:S04]  /*01f0*/  IMAD R17, R3, 0x200, R2 ;  /* 0x0000020003117824 */ /* 0x000fc800078e0202 */
[----:B0-----:R-:W-:-:S05]  /*0200*/  IMAD.WIDE R6, R17, 0x48, R6 ;  /* 0x0000004811067825 */ /* 0x001fca00078e0206 */
[----:B------:R-:W2:Y:S04]  /*0210*/  LDG.E.64 R16, desc[UR6][R6.64] ;  /* 0x0000000606107981 */ /* 0x000ea8000c1e1b00 */
[----:B------:R-:W3:Y:S04]  /*0220*/  LDG.E.64 R18, desc[UR6][R6.64+0x8] ;  /* 0x0000080606127981 */ /* 0x000ee8000c1e1b00 */
[----:B------:R-:W4:Y:S04]  /*0230*/  LDG.E.64 R20, desc[UR6][R6.64+0x10] ;  /* 0x0000100606147981 */ /* 0x000f28000c1e1b00 */
[----:B------:R-:W4:Y:S04]  /*0240*/  LDG.E.64 R22, desc[UR6][R6.64+0x18] ;  /* 0x0000180606167981 */ /* 0x000f28000c1e1b00 */
[----:B------:R-:W4:Y:S04]  /*0250*/  LDG.E.64 R24, desc[UR6][R6.64+0x20] ;  /* 0x0000200606187981 */ /* 0x000f28000c1e1b00 */
[----:B------:R-:W4:Y:S04]  /*0260*/  LDG.E.64 R26, desc[UR6][R6.64+0x28] ;  /* 0x00002806061a7981 */ /* 0x000f28000c1e1b00 */
[----:B------:R-:W4:Y:S04]  /*0270*/  LDG.E.64 R28, desc[UR6][R6.64+0x30] ;  /* 0x00003006061c7981 */ /* 0x000f28000c1e1b00 */
[----:B------:R-:W4:Y:S04]  /*0280*/  LDG.E.64 R30, desc[UR6][R6.64+0x38] ;  /* 0x00003806061e7981 */ /* 0x000f28000c1e1b00 */
[----:B------:R-:W4:Y:S04]  /*0290*/  LDG.E.64 R32, desc[UR6][R6.64+0x40] ;  /* 0x0000400606207981 */ /* 0x000f28000c1e1b00 */
[----:B--2---:R0:W-:Y:S04]  /*02a0*/  STS.64 [R5], R16 ;  /* 0x0000001005007388 */ /* 0x0041e80000000a00 */
[----:B---3--:R0:W-:Y:S04]  /*02b0*/  STS.64 [R5+0x8], R18 ;  /* 0x0000081205007388 */ /* 0x0081e80000000a00 */
[----:B----4-:R0:W-:Y:S04]  /*02c0*/  STS.64 [R5+0x10], R20 ;  /* 0x0000101405007388 */ /* 0x0101e80000000a00 */
[----:B------:R0:W-:Y:S04]  /*02d0*/  STS.64 [R5+0x18], R22 ;  /* 0x0000181605007388 */ /* 0x0001e80000000a00 */
[----:B------:R0:W-:Y:S04]  /*02e0*/  STS.64 [R5+0x20], R24 ;  /* 0x0000201805007388 */ /* 0x0001e80000000a00 */
[----:B------:R0:W-:Y:S04]  /*02f0*/  STS.64 [R5+0x28], R26 ;  /* 0x0000281a05007388 */ /* 0x0001e80000000a00 */
[----:B------:R0:W-:Y:S04]  /*0300*/  STS.64 [R5+0x30], R28 ;  /* 0x0000301c05007388 */ /* 0x0001e80000000a00 */
[----:B------:R0:W-:Y:S04]  /*0310*/  STS.64 [R5+0x38], R30 ;  /* 0x0000381e05007388 */ /* 0x0001e80000000a00 */
[----:B------:R0:W-:Y:S02]  /*0320*/  STS.64 [R5+0x40], R32 ;  /* 0x0000402005007388 */ /* 0x0001e40000000a00 */
.L_x_1:
[----:B------:R-:W-:Y:S05]  /*0330*/  BSYNC.RECONVERGENT B0 ;  /* 0x0000000000007941 */ /* 0x000fea0003800200 */
.L_x_0:
[----:B------:R-:W-:Y:S01]  /*0340*/  BAR.SYNC.DEFER_BLOCKING 0x0 ;  /* 0x0000000000007b1d */ /* 0x000fe20000010000 */
[----:B------:R-:W-:-:S05]  /*0350*/  IMAD.MOV.U32 R6, RZ, RZ, 0x48 ;  /* 0x00000048ff067424 */ /* 0x000fca00078e00ff */
[----:B------:R-:W1:Y:S01]  /*0360*/  LDCU.64 UR12, c[0x0][0x390] ;  /* 0x00007200ff0c77ac */ /* 0x000e620008000a00 */
[----:B------:R-:W2:Y:S02]  /*0370*/  LDCU.128 UR8, c[0x0][0x380] ;  /* 0x00007000ff0877ac */ /* 0x000ea40008000c00 */
.L_x_10:
[----:B------:R-:W3:Y:S01]  /*0380*/  S2UR UR5, SR_CgaCtaId ;  /* 0x00000000000579c3 */ /* 0x000ee20000008800 */
[----:B------:R-:W-:Y:S01]  /*0390*/  UMOV UR4, 0x400 ;  /* 0x0000040000047882 */ /* 0x000fe20000000000 */
[----:B------:R-:W-:Y:S01]  /*03a0*/  BSSY.RECONVERGENT B0, `(.L_x_2) ;  /* 0x0000053000007945 */ /* 0x000fe20003800200 */
[----:B---3--:R-:W-:-:S03]  /*03b0*/  ULEA UR4, UR5, UR4, 0x18 ;  /* 0x0000000405047291 */ /* 0x008fc6000f8ec0ff */
[----:B------:R-:W-:-:S03]  /*03c0*/  UMOV UR5, 0x3ee4f8b5 ;  /* 0x3ee4f8b500057882 */ /* 0x000fc60000000000 */
[----:B------:R-:W-:-:S03]  /*03d0*/  VIADD R7, R6, UR4 ;  /* 0x0000000406077c36 */ /* 0x000fc60008000000 */
[----:B------:R-:W-:Y:S04]  /*03e0*/  LDS.64 R38, [R6+UR4+-0x38] ;  /* 0xffffc80406267984 */ /* 0x000fe80008000a00 */
[----:B0-----:R-:W0:Y:S04]  /*03f0*/  LDS.64 R16, [R6+UR4+-0x8] ;  /* 0xfffff80406107984 */ /* 0x001e280008000a00 */
[----:B------:R-:W-:Y:S04]  /*0400*/  LDS.64 R34, [R6+UR4+-0x48] ;  /* 0xffffb80406227984 */ /* 0x000fe80008000a00 */
[----:B------:R-:W-:Y:S04]  /*0410*/  LDS.64 R44, [R6+UR4+-0x40] ;  /* 0xffffc004062c7984 */ /* 0x000fe80008000a00 */
[----:B------:R-:W3:Y:S04]  /*0420*/  LDS.64 R18, [R6+UR4+-0x18] ;  /* 0xffffe80406127984 */ /* 0x000ee80008000a00 */
[----:B------:R-:W4:Y:S04]  /*0430*/  LDS.64 R20, [R6+UR4+-0x10] ;  /* 0xfffff00406147984 */ /* 0x000f280008000a00 */
[----:B------:R-:W1:Y:S04]  /*0440*/  LDS.64 R22, [R6+UR4+-0x28] ;  /* 0xffffd80406167984 */ /* 0x000e680008000a00 */
[----:B------:R-:W2:Y:S04]  /*0450*/  LDS.64 R26, [R6+UR4+-0x30] ;  /* 0xffffd004061a7984 */ /* 0x000ea80008000a00 */
[----:B------:R0:W2:Y:S01]  /*0460*/  LDS.64 R30, [R6+UR4+-0x20] ;  /* 0xffffe004061e7984 */ /* 0x0000a20008000a00 */
[----:B------:R-:W-:Y:S01]  /*0470*/  UMOV UR4, 0x80000000 ;  /* 0x8000000000047882 */ /* 0x000fe20000000000 */
[----:B0-----:R-:W-:Y:S01]  /*0480*/  VIADD R6, R6, 0x90 ;  /* 0x0000009006067836 */ /* 0x001fe20000000000 */
[----:B------:R-:W-:-:S04]  /*0490*/  DADD R16, -R38, R16 ;  /* 0x0000000026107229 */ /* 0x000fc80000000110 */
[----:B------:R-:W-:-:S04]  /*04a0*/  ISETP.NE.AND P1, PT, R6, 0x9048, PT ;  /* 0x000090480600780c */ /* 0x000fc80003f25270 */
[----:B-----5:R-:W-:Y:S02]  /*04b0*/  DMUL R24, R8, R16 ;  /* 0x0000001008187228 */ /* 0x020fe40000000000 */
[----:B---3--:R-:W-:Y:S02]  /*04c0*/  DADD R18, -R34, R18 ;  /* 0x0000000022127229 */ /* 0x008fe40000000112 */
[C---:B----4-:R-:W-:Y:S02]  /*04d0*/  DADD R20, -R44.reuse, R20 ;  /* 0x000000002c147229 */ /* 0x050fe40000000114 */
[----:B-1----:R-:W-:-:S04]  /*04e0*/  DADD R22, -R44, R22 ;  /* 0x000000002c167229 */ /* 0x002fc80000000116 */
[C---:B------:R-:W-:Y:S02]  /*04f0*/  DFMA R24, R12.reuse, R18, -R24 ;  /* 0x000000120c18722b */ /* 0x040fe40000000818 */
[----:B------:R-:W-:Y:S02]  /*0500*/  DMUL R28, R12, R20 ;  /* 0x000000140c1c7228 */ /* 0x000fe40000000000 */
[----:B--2---:R-:W-:Y:S02]  /*0510*/  DADD R26, -R34, R26 ;  /* 0x00000000221a7229 */ /* 0x004fe4000000011a */
[----:B------:R-:W-:Y:S02]  /*0520*/  DMUL R32, R10, R18 ;  /* 0x000000120a207228 */ /* 0x000fe40000000000 */
[----:B------:R-:W-:Y:S02]  /*0530*/  DMUL R36, R22, R24 ;  /* 0x0000001816247228 */ /* 0x000fe40000000000 */
[----:B------:R-:W-:-:S02]  /*0540*/  DFMA R28, R10, R16, -R28 ;  /* 0x000000100a1c722b */ /* 0x000fc4000000081c */
[----:B------:R-:W-:Y:S02]  /*0550*/  DADD R30, -R38, R30 ;  /* 0x00000000261e7229 */ /* 0x000fe4000000011e */
[----:B------:R-:W-:-:S04]  /*0560*/  DFMA R32, R8, R20, -R32 ;  /* 0x000000140820722b */ /* 0x000fc80000000820 */
[----:B------:R-:W-:-:S08]  /*0570*/  DFMA R36, R26, R28, R36 ;  /* 0x0000001c1a24722b */ /* 0x000fd00000000024 */
[----:B------:R-:W-:-:S08]  /*0580*/  DFMA R40, R30, R32, R36 ;  /* 0x000000201e28722b */ /* 0x000fd00000000024 */
[----:B------:R-:W-:-:S14]  /*0590*/  DSETP.GEU.AND P0, PT, |R40|, UR4, PT ;  /* 0x0000000428007e2a */ /* 0x000fdc000bf0e200 */
[----:B------:R-:W-:Y:S05]  /*05a0*/  @!P0 BRA `(.L_x_3) ;  /* 0x0000000000c88947 */ /* 0x000fea0003800000 */
[----:B------:R-:W0:Y:S01]  /*05b0*/  MUFU.RCP64H R37, R41 ;  /* 0x0000002900257308 */ /* 0x000e220000001800 */
[----:B------:R-:W-:Y:S01]  /*05c0*/  IADD3 R36, PT, PT, R41, 0x300402, RZ ;  /* 0x0030040229247810 */ /* 0x000fe20007ffe0ff */
[----:B------:R-:W-:Y:S01]  /*05d0*/  BSSY.RECONVERGENT B1, `(.L_x_4) ;  /* 0x000000f000017945 */ /* 0x000fe20003800200 */
[----:B------:R-:W-:Y:S02]  /*05e0*/  DADD R34, -R34, UR8 ;  /* 0x0000000822227e29 */ /* 0x000fe40008000100 */
[----:B------:R-:W-:Y:S01]  /*05f0*/  FSETP.GEU.AND P0, PT, |R36|, 5.8789094863358348022e-39, PT ;  /* 0x004004022400780b */ /* 0x000fe20003f0e200 */
[----:B------:R-:W-:Y:S02]  /*0600*/  DADD R38, -R38, UR12 ;  /* 0x0000000c26267e29 */ /* 0x000fe40008000100 */
[----:B0-----:R-:W-:-:S08]  /*0610*/  DFMA R42, -R40, R36, 1 ;  /* 0x3ff00000282a742b */ /* 0x001fd00000000124 */
[----:B------:R-:W-:-:S08]  /*0620*/  DFMA R42, R42, R42, R42 ;  /* 0x0000002a2a2a722b */ /* 0x000fd0000000002a */
[----:B------:R-:W-:Y:S02]  /*0630*/  DFMA R42, R36, R42, R36 ;  /* 0x0000002a242a722b */ /* 0x000fe40000000024 */
[----:B------:R-:W-:-:S06]  /*0640*/  DADD R36, -R44, UR10 ;  /* 0x0000000a2c247e29 */ /* 0x000fcc0008000100 */
[----:B------:R-:W-:-:S08]  /*0650*/  DFMA R46, -R40, R42, 1 ;  /* 0x3ff00000282e742b */ /* 0x000fd0000000012a */
[----:B------:R-:W-:Y:S01]  /*0660*/  DFMA R42, R42, R46, R42 ;  /* 0x0000002e2a2a722b */ /* 0x000fe2000000002a */
[----:B------:R-:W-:Y:S10]  /*0670*/  @P0 BRA `(.L_x_5) ;  /* 0x0000000000100947 */ /* 0x000ff40003800000 */
[----:B------:R-:W-:Y:S02]  /*0680*/  LOP3.LUT R44, R41, 0x7fffffff, RZ, 0xc0, !PT ;  /* 0x7fffffff292c7812 */ /* 0x000fe400078ec0ff */
[----:B------:R-:W-:-:S03]  /*0690*/  MOV R0, 0x6c0 ;  /* 0x000006c000007802 */ /* 0x000fc60000000f00 */
[----:B------:R-:W-:-:S07]  /*06a0*/  VIADD R44, R44, 0xfff00000 ;  /* 0xfff000002c2c7836 */ /* 0x000fce0000000000 */
[----:B------:R-:W-:Y:S05]  /*06b0*/  CALL.REL.NOINC `($__internal_0_$__cuda_sm20_dblrcp_rn_slowpath_v3) ;  /* 0x0000000400e07944 */ /* 0x000fea0003c00000 */
.L_x_5:
[----:B------:R-:W-:Y:S05]  /*06c0*/  BSYNC.RECONVERGENT B1 ;  /* 0x0000000000017941 */ /* 0x000fea0003800200 */
.L_x_4:
[----:B------:R-:W-:-:S08]  /*06d0*/  DMUL R24, R24, R36 ;  /* 0x0000002418187228 */ /* 0x000fd00000000000 */
[----:B------:R-:W-:Y:S01]  /*06e0*/  DFMA R24, R28, R34, R24 ;  /* 0x000000221c18722b */ /* 0x000fe20000000018 */
[----:B------:R-:W-:Y:S02]  /*06f0*/  IMAD.MOV.U32 R28, RZ, RZ, 0x74a8000 ;  /* 0x074a8000ff1c7424 */ /* 0x000fe400078e00ff */
[----:B------:R-:W-:-:S05]  /*0700*/  IMAD.MOV.U32 R29, RZ, RZ, 0x3fefffeb ;  /* 0x3fefffebff1d7424 */ /* 0x000fca00078e00ff */
[----:B------:R-:W-:-:S08]  /*0710*/  DFMA R24, R32, R38, R24 ;  /* 0x000000262018722b */ /* 0x000fd00000000018 */
[----:B------:R-:W-:-:S08]  /*0720*/  DMUL R24, R24, R42 ;  /* 0x0000002a18187228 */ /* 0x000fd00000000000 */
[----:B------:R-:W-:-:S06]  /*0730*/  DSETP.GT.AND P0, PT, R24, R28, PT ;  /* 0x0000001c1800722a */ /* 0x000fcc0003f04000 */
[----:B------:R-:W-:-:S14]  /*0740*/  DSETP.LT.OR P0, PT, R24, UR4, P0 ;  /* 0x0000000418007e2a */ /* 0x000fdc0008701400 */
[----:B------:R-:W-:Y:S05]  /*0750*/  @P0 BRA `(.L_x_3) ;  /* 0x00000000005c0947 */ /* 0x000fea0003800000 */
[----:B------:R-:W-:Y:S02]  /*0760*/  DMUL R40, R30, R34 ;  /* 0x000000221e287228 */ /* 0x000fe40000000000 */
[----:B------:R-:W-:-:S06]  /*0770*/  DMUL R32, R22, R38 ;  /* 0x0000002616207228 */ /* 0x000fcc0000000000 */
[----:B------:R-:W-:Y:S02]  /*0780*/  DFMA R38, R26, R38, -R40 ;  /* 0x000000261a26722b */ /* 0x000fe40000000828 */
[-C--:B------:R-:W-:Y:S02]  /*0790*/  DFMA R30, R30, R36.reuse, -R32 ;  /* 0x000000241e1e722b */ /* 0x080fe40000000820 */
[----:B------:R-:W-:-:S04]  /*07a0*/  DMUL R26, R26, R36 ;  /* 0x000000241a1a7228 */ /* 0x000fc80000000000 */
[----:B------:R-:W-:-:S04]  /*07b0*/  DMUL R32, R10, R38 ;  /* 0x000000260a207228 */ /* 0x000fc80000000000 */
[----:B------:R-:W-:-:S04]  /*07c0*/  DFMA R26, R22, R34, -R26 ;  /* 0x00000022161a722b */ /* 0x000fc8000000081a */
[----:B------:R-:W-:-:S08]  /*07d0*/  DFMA R32, R8, R30, R32 ;  /* 0x0000001e0820722b */ /* 0x000fd00000000020 */
[----:B------:R-:W-:-:S08]  /*07e0*/  DFMA R32, R12, R26, R32 ;  /* 0x0000001a0c20722b */ /* 0x000fd00000000020 */
[----:B------:R-:W-:-:S08]  /*07f0*/  DMUL R32, R32, R42 ;  /* 0x0000002a20207228 */ /* 0x000fd00000000000 */
[----:B------:R-:W-:-:S08]  /*0800*/  DADD R24, R24, R32 ;  /* 0x0000000018187229 */ /* 0x000fd00000000020 */
[----:B------:R-:W-:-:S06]  /*0810*/  DSETP.GT.AND P0, PT, R24, R28, PT ;  /* 0x0000001c1800722a */ /* 0x000fcc0003f04000 */
[----:B------:R-:W-:-:S14]  /*0820*/  DSETP.LT.OR P0, PT, R32, UR4, P0 ;  /* 0x0000000420007e2a */ /* 0x000fdc0008701400 */
[----:B------:R-:W-:Y:S05]  /*0830*/  @P0 BRA `(.L_x_3) ;  /* 0x0000000000240947 */ /* 0x000fea0003800000 */
[----:B------:R-:W-:Y:S01]  /*0840*/  DMUL R20, R20, R38 ;  /* 0x0000002614147228 */ /* 0x000fe20000000000 */
[----:B------:R-:W-:Y:S01]  /*0850*/  UMOV UR14, 0x7c5ac000 ;  /* 0x7c5ac000000e7882 */ /* 0x000fe20000000000 */
[----:B------:R-:W-:-:S06]  /*0860*/  UMOV UR15, 0x3ff0000a ;  /* 0x3ff0000a000f7882 */ /* 0x000fcc0000000000 */
[----:B------:R-:W-:-:S08]  /*0870*/  DFMA R20, R18, R30, R20 ;  /* 0x0000001e1214722b */ /* 0x000fd00000000014 */
[----:B------:R-:W-:-:S08]  /*0880*/  DFMA R20, R16, R26, R20 ;  /* 0x0000001a1014722b */ /* 0x000fd00000000014 */
[----:B------:R-:W-:-:S08]  /*0890*/  DMUL R20, R20, R42 ;  /* 0x0000002a14147228 */ /* 0x000fd00000000000 */
[----:B------:R-:W-:-:S06]  /*08a0*/  DSETP.GTU.AND P0, PT, R20, UR14, PT ;  /* 0x0000000e14007e2a */ /* 0x000fcc000bf0c000 */
[----:B------:R-:W-:-:S14]  /*08b0*/  DSETP.LTU.OR P0, PT, R20, UR4, P0 ;  /* 0x0000000414007e2a */ /* 0x000fdc0008709400 */
[----:B------:R0:W-:Y:S02]  /*08c0*/  @!P0 STG.E.U8 desc[UR6][R14.64], RZ ;  /* 0x000000ff0e008986 */ /* 0x0001e4000c101106 */
.L_x_3:
[----:B------:R-:W-:Y:S05]  /*08d0*/  BSYNC.RECONVERGENT B0 ;  /* 0x0000000000007941 */ /* 0x000fea0003800200 */
.L_x_2:
[----:B------:R-:W-:Y:S01]  /*08e0*/  LDS.64 R24, [R7+0x10] ;  /* 0x0000100007187984 */ /* 0x000fe20000000a00 */
[----:B------:R-:W-:Y:S03]  /*08f0*/  BSSY.RECONVERGENT B0, `(.L_x_6) ;  /* 0x000004e000007945 */ /* 0x000fe60003800200 */
[----:B------:R-:W1:Y:S04]  /*0900*/  LDS.64 R28, [R7+0x40] ;  /* 0x00004000071c7984 */ /* 0x000e680000000a00 */
[----:B------:R-:W-:Y:S04]  /*0910*/  LDS.64 R20, [R7] ;  /* 0x0000000007147984 */ /* 0x000fe80000000a00 */
[----:B------:R-:W-:Y:S04]  /*0920*/  LDS.64 R22, [R7+0x8] ;  /* 0x0000080007167984 */ /* 0x000fe80000000a00 */
[----:B------:R-:W2:Y:S04]  /*0930*/  LDS.64 R32, [R7+0x30] ;  /* 0x0000300007207984 */ /* 0x000ea80000000a00 */
[----:B------:R-:W3:Y:S04]  /*0940*/  LDS.64 R30, [R7+0x38] ;  /* 0x00003800071e7984 */ /* 0x000ee80000000a00 */
[----:B------:R-:W4:Y:S04]  /*0950*/  LDS.64 R36, [R7+0x20] ;  /* 0x0000200007247984 */ /* 0x000f280000000a00 */
[----:B------:R-:W5:Y:S04]  /*0960*/  LDS.64 R38, [R7+0x18] ;  /* 0x0000180007267984 */ /* 0x000f680000000a00 */
[----:B------:R-:W0:Y:S01]  /*0970*/  LDS.64 R34, [R7+0x28] ;  /* 0x0000280007227984 */ /* 0x000e220000000a00 */
[----:B-1----:R-:W-:-:S08]  /*0980*/  DADD R28, -R24, R28 ;  /* 0x00000000181c7229 */ /* 0x002fd0000000011c */
[----:B------:R-:W-:Y:S02]  /*0990*/  DMUL R16, R8, R28 ;  /* 0x0000001c08107228 */ /* 0x000fe40000000000 */
[----:B--2---:R-:W-:Y:S02]  /*09a0*/  DADD R32, -R20, R32 ;  /* 0x0000000014207229 */ /* 0x004fe40000000120 */
[C---:B---3--:R-:W-:Y:S02]  /*09b0*/  DADD R30, -R22.reuse, R30 ;  /* 0x00000000161e7229 */ /* 0x048fe4000000011e */
[----:B----4-:R-:W-:-:S04]  /*09c0*/  DADD R36, -R22, R36 ;  /* 0x0000000016247229 */ /* 0x010fc80000000124 */
[C---:B------:R-:W-:Y:S02]  /*09d0*/  DFMA R16, R12.reuse, R32, -R16 ;  /* 0x000000200c10722b */ /* 0x040fe40000000810 */
[----:B------:R-:W-:Y:S02]  /*09e0*/  DMUL R26, R12, R30 ;  /* 0x0000001e0c1a7228 */ /* 0x000fe40000000000 */
[----:B-----5:R-:W-:Y:S02]  /*09f0*/  DADD R38, -R20, R38 ;  /* 0x0000000014267229 */ /* 0x020fe40000000126 */
[----:B------:R-:W-:Y:S02]  /*0a00*/  DMUL R18, R10, R32 ;  /* 0x000000200a127228 */ /* 0x000fe40000000000 */
[----:B------:R-:W-:Y:S02]  /*0a10*/  DMUL R40, R36, R16 ;  /* 0x0000001024287228 */ /* 0x000fe40000000000 */
[----:B------:R-:W-:-:S02]  /*0a20*/  DFMA R26, R10, R28, -R26 ;  /* 0x0000001c0a1a722b */ /* 0x000fc4000000081a */
[----:B0-----:R-:W-:Y:S02]  /*0a30*/  DADD R34, -R24, R34 ;  /* 0x0000000018227229 */ /* 0x001fe40000000122 */
[----:B------:R-:W-:-:S04]  /*0a40*/  DFMA R18, R8, R30, -R18 ;  /* 0x0000001e0812722b */ /* 0x000fc80000000812 */
[----:B------:R-:W-:-:S08]  /*0a50*/  DFMA R40, R38, R26, R40 ;  /* 0x0000001a2628722b */ /* 0x000fd00000000028 */
[----:B------:R-:W-:-:S08]  /*0a60*/  DFMA R40, R34, R18, R40 ;  /* 0x000000122228722b */ /* 0x000fd00000000028 */
[----:B------:R-:W-:-:S14]  /*0a70*/  DSETP.GEU.AND P0, PT, |R40|, UR4, PT ;  /* 0x0000000428007e2a */ /* 0x000fdc000bf0e200 */
[----:B------:R-:W-:Y:S05]  /*0a80*/  @!P0 BRA `(.L_x_7) ;  /* 0x0000000000d08947 */ /* 0x000fea0003800000 */
[----:B------:R-:W0:Y:S01]  /*0a90*/  MUFU.RCP64H R45, R41 ;  /* 0x00000029002d7308 */ /* 0x000e220000001800 */
[----:B------:R-:W-:Y:S01]  /*0aa0*/  VIADD R44, R41, 0x300402 ;  /* 0x00300402292c7836 */ /* 0x000fe20000000000 */
[----:B------:R-:W-:Y:S01]  /*0ab0*/  BSSY.RECONVERGENT B1, `(.L_x_8) ;  /* 0x000000f000017945 */ /* 0x000fe20003800200 */
[----:B------:R-:W-:Y:S02]  /*0ac0*/  DADD R20, -R20, UR8 ;  /* 0x0000000814147e29 */ /* 0x000fe40008000100 */
[----:B------:R-:W-:Y:S01]  /*0ad0*/  DADD R22, -R22, UR10 ;  /* 0x0000000a16167e29 */ /* 0x000fe20008000100 */
[----:B------:R-:W-:Y:S01]  /*0ae0*/  FSETP.GEU.AND P0, PT, |R44|, 5.8789094863358348022e-39, PT ;  /* 0x004004022c00780b */ /* 0x000fe20003f0e200 */
[----:B------:R-:W-:Y:S02]  /*0af0*/  DADD R24, -R24, UR12 ;  /* 0x0000000c18187e29 */ /* 0x000fe40008000100 */
[----:B0-----:R-:W-:-:S08]  /*0b00*/  DFMA R42, -R40, R44, 1 ;  /* 0x3ff00000282a742b */ /* 0x001fd0000000012c */
[----:B------:R-:W-:-:S08]  /*0b10*/  DFMA R42, R42, R42, R42 ;  /* 0x0000002a2a2a722b */ /* 0x000fd0000000002a */
[----:B------:R-:W-:-:S08]  /*0b20*/  DFMA R42, R44, R42, R44 ;  /* 0x0000002a2c2a722b */ /* 0x000fd0000000002c */
[----:B------:R-:W-:-:S08]  /*0b30*/  DFMA R46, -R40, R42, 1 ;  /* 0x3ff00000282e742b */ /* 0x000fd0000000012a */
[----:B------:R-:W-:Y:S01]  /*0b40*/  DFMA R42, R42, R46, R42 ;  /* 0x0000002e2a2a722b */ /* 0x000fe2000000002a */
[----:B------:R-:W-:Y:S10]  /*0b50*/  @P0 BRA `(.L_x_9) ;  /* 0x0000000000100947 */ /* 0x000ff40003800000 */
[----:B------:R-:W-:Y:S02]  /*0b60*/  LOP3.LUT R44, R41, 0x7fffffff, RZ, 0xc0, !PT ;  /* 0x7fffffff292c7812 */ /* 0x000fe400078ec0ff */
[----:B------:R-:W-:Y:S02]  /*0b70*/  MOV R0, 0xba0 ;  /* 0x00000ba000007802 */ /* 0x000fe40000000f00 */
[----:B------:R-:W-:-:S07]  /*0b80*/  IADD3 R44, PT, PT, R44, -0x100000, RZ ;  /* 0xfff000002c2c7810 */ /* 0x000fce0007ffe0ff */
[----:B------:R-:W-:Y:S05]  /*0b90*/  CALL.REL.NOINC `($__internal_0_$__cuda_sm20_dblrcp_rn_slowpath_v3) ;  /* 0x0000000000a87944 */ /* 0x000fea0003c00000 */
.L_x_9:
[----:B------:R-:W-:Y:S05]  /*0ba0*/  BSYNC.RECONVERGENT B1 ;  /* 0x0000000000017941 */ /* 0x000fea0003800200 */
.L_x_8:
[----:B------:R-:W-:-:S08]  /*0bb0*/  DMUL R16, R16, R22 ;  /* 0x0000001610107228 */ /* 0x000fd00000000000 */
[----:B------:R-:W-:Y:S01]  /*0bc0*/  DFMA R16, R26, R20, R16 ;  /* 0x000000141a10722b */ /* 0x000fe20000000010 */
[----:B------:R-:W-:Y:S02]  /*0bd0*/  IMAD.MOV.U32 R26, RZ, RZ, 0x74a8000 ;  /* 0x074a8000ff1a7424 */ /* 0x000fe400078e00ff */
[----:B------:R-:W-:-:S05]  /*0be0*/  IMAD.MOV.U32 R27, RZ, RZ, 0x3fefffeb ;  /* 0x3fefffebff1b7424 */ /* 0x000fca00078e00ff */
[----:B------:R-:W-:Y:S01]  /*0bf0*/  DFMA R18, R18, R24, R16 ;  /* 0x000000181212722b */ /* 0x000fe20000000010 */
[----:B------:R-:W-:Y:S02]  /*0c00*/  IMAD.MOV.U32 R16, RZ, RZ, -0x80000000 ;  /* 0x80000000ff107424 */ /* 0x000fe400078e00ff */
[----:B------:R-:W-:-:S05]  /*0c10*/  IMAD.MOV.U32 R17, RZ, RZ, 0x3ee4f8b5 ;  /* 0x3ee4f8b5ff117424 */ /* 0x000fca00078e00ff */
[----:B------:R-:W-:-:S08]  /*0c20*/  DMUL R18, R18, R42 ;  /* 0x0000002a12127228 */ /* 0x000fd00000000000 */
[----:B------:R-:W-:-:S06]  /*0c30*/  DSETP.GT.AND P0, PT, R18, R26, PT ;  /* 0x0000001a1200722a */ /* 0x000fcc0003f04000 */
[----:B------:R-:W-:-:S14]  /*0c40*/  DSETP.LT.OR P0, PT, R18, R16, P0 ;  /* 0x000000101200722a */ /* 0x000fdc0000701400 */
[----:B------:R-:W-:Y:S05]  /*0c50*/  @P0 BRA `(.L_x_7) ;  /* 0x00000000005c0947 */ /* 0x000fea0003800000 */
[----:B------:R-:W-:Y:S02]  /*0c60*/  DMUL R44, R34, R20 ;  /* 0x00000014222c7228 */ /* 0x000fe40000000000 */
[----:B------:R-:W-:-:S06]  /*0c70*/  DMUL R40, R36, R24 ;  /* 0x0000001824287228 */ /* 0x000fcc0000000000 */
[C---:B------:R-:W-:Y:S02]  /*0c80*/  DFMA R24, R38.reuse, R24, -R44 ;  /* 0x000000182618722b */ /* 0x040fe4000000082c */
[-C--:B------:R-:W-:Y:S02]  /*0c90*/  DMUL R38, R38, R22.reuse ;  /* 0x0000001626267228 */ /* 0x080fe40000000000 */
[----:B------:R-:W-:-:S04]  /*0ca0*/  DFMA R22, R34, R22, -R40 ;  /* 0x000000162216722b */ /* 0x000fc80000000828 */
[----:B------:R-:W-:Y:S02]  /*0cb0*/  DMUL R34, R10, R24 ;  /* 0x000000180a227228 */ /* 0x000fe40000000000 */
[----:B------:R-:W-:-:S06]  /*0cc0*/  DFMA R38, R36, R20, -R38 ;  /* 0x000000142426722b */ /* 0x000fcc0000000826 */
[----:B------:R-:W-:-:S08]  /*0cd0*/  DFMA R34, R8, R22, R34 ;  /* 0x000000160822722b */ /* 0x000fd00000000022 */
[----:B------:R-:W-:-:S08]  /*0ce0*/  DFMA R34, R12, R38, R34 ;  /* 0x000000260c22722b */ /* 0x000fd00000000022 */
[----:B------:R-:W-:-:S08]  /*0cf0*/  DMUL R34, R34, R42 ;  /* 0x0000002a22227228 */ /* 0x000fd00000000000 */
[----:B------:R-:W-:-:S08]  /*0d00*/  DADD R18, R18, R34 ;  /* 0x0000000012127229 */ /* 0x000fd00000000022 */
[----:B------:R-:W-:-:S06]  /*0d10*/  DSETP.GT.AND P0, PT, R18, R26, PT ;  /* 0x0000001a1200722a */ /* 0x000fcc0003f04000 */
[----:B------:R-:W-:-:S14]  /*0d20*/  DSETP.LT.OR P0, PT, R34, R16, P0 ;  /* 0x000000102200722a */ /* 0x000fdc0000701400 */
        /* <DEDUP_REMOVED lines=8> */
[----:B------:R-:W-:-:S14]  /*0db0*/  DSETP.LTU.OR P0, PT, R24, R16, P0 ;  /* 0x000000101800722a */ /* 0x000fdc0000709400 */
[----:B------:R0:W-:Y:S02]  /*0dc0*/  @!P0 STG.E.U8 desc[UR6][R14.64], RZ ;  /* 0x000000ff0e008986 */ /* 0x0001e4000c101106 */
.L_x_7:
[----:B------:R-:W-:Y:S05]  /*0dd0*/  BSYNC.RECONVERGENT B0 ;  /* 0x0000000000007941 */ /* 0x000fea0003800200 */
.L_x_6:
[----:B------:R-:W-:Y:S05]  /*0de0*/  @P1 BRA `(.L_x_10) ;  /* 0xfffffff400641947 */ /* 0x000fea000383ffff */
[----:B------:R-:W-:Y:S01]  /*0df0*/  IADD3 R3, PT, PT, R3, 0x1, RZ ;  /* 0x0000000103037810 */ /* 0x000fe20007ffe0ff */
[----:B------:R-:W-:Y:S03]  /*0e00*/  BAR.SYNC.DEFER_BLOCKING 0x0 ;  /* 0x0000000000007b1d */ /* 0x000fe60000010000 */
[----:B------:R-:W-:-:S13]  /*0e10*/  ISETP.NE.AND P0, PT, R3, R4, PT ;  /* 0x000000040300720c */ /* 0x000fda0003f05270 */
[----:B------:R-:W-:Y:S05]  /*0e20*/  @P0 BRA `(.L_x_11) ;  /* 0xfffffff000e00947 */ /* 0x000fea000383ffff */
[----:B------:R-:W-:Y:S05]  /*0e30*/  EXIT ;  /* 0x000000000000794d */ /* 0x000fea0003800000 */
        .weak           $__internal_0_$__cuda_sm20_dblrcp_rn_slowpath_v3
        .type           $__internal_0_$__cuda_sm20_dblrcp_rn_slowpath_v3,@function
        .size           $__internal_0_$__cuda_sm20_dblrcp_rn_slowpath_v3,(.L_x_17 - $__internal_0_$__cuda_sm20_dblrcp_rn_slowpath_v3)
$__internal_0_$__cuda_sm20_dblrcp_rn_slowpath_v3:
[----:B------:R-:W-:Y:S01]  /*0e40*/  DSETP.GTU.AND P0, PT, |R40|, +INF , PT ;  /* 0x7ff000002800742a */ /* 0x000fe20003f0c200 */
[----:B------:R-:W-:-:S13]  /*0e50*/  BSSY.RECONVERGENT B2, `(.L_x_12) ;  /* 0x0000022000027945 */ /* 0x000fda0003800200 */
[----:B------:R-:W-:Y:S05]  /*0e60*/  @P0 BRA `(.L_x_13) ;  /* 0x0000000000780947 */ /* 0x000fea0003800000 */
[----:B------:R-:W-:-:S05]  /*0e70*/  LOP3.LUT R45, R41, 0x7fffffff, RZ, 0xc0, !PT ;  /* 0x7fffffff292d7812 */ /* 0x000fca00078ec0ff */
[----:B------:R-:W-:-:S05]  /*0e80*/  VIADD R42, R45, 0xffffffff ;  /* 0xffffffff2d2a7836 */ /* 0x000fca0000000000 */
[----:B------:R-:W-:-:S13]  /*0e90*/  ISETP.GE.U32.AND P0, PT, R42, 0x7fefffff, PT ;  /* 0x7fefffff2a00780c */ /* 0x000fda0003f06070 */
[----:B------:R-:W-:Y:S01]  /*0ea0*/  @P0 LOP3.LUT R43, R41, 0x7ff00000, RZ, 0x3c, !PT ;  /* 0x7ff00000292b0812 */ /* 0x000fe200078e3cff */
[----:B------:R-:W-:Y:S01]  /*0eb0*/  @P0 IMAD.MOV.U32 R42, RZ, RZ, RZ ;  /* 0x000000ffff2a0224 */ /* 0x000fe200078e00ff */
[----:B------:R-:W-:Y:S06]  /*0ec0*/  @P0 BRA `(.L_x_14) ;  /* 0x0000000000680947 */ /* 0x000fec0003800000 */
[----:B------:R-:W-:-:S13]  /*0ed0*/  ISETP.GE.U32.AND P0, PT, R45, 0x1000001, PT ;  /* 0x010000012d00780c */ /* 0x000fda0003f06070 */
[----:B------:R-:W-:Y:S05]  /*0ee0*/  @!P0 BRA `(.L_x_15) ;  /* 0x0000000000348947 */ /* 0x000fea0003800000 */
[----:B------:R-:W-:Y:S02]  /*0ef0*/  VIADD R43, R41, 0xc0200000 ;  /* 0xc0200000292b7836 */ /* 0x000fe40000000000 */
[----:B------:R-:W-:Y:S02]  /*0f00*/  IMAD.MOV.U32 R42, RZ, RZ, R40 ;  /* 0x000000ffff2a7224 */ /* 0x000fe400078e0028 */
[----:B------:R-:W0:Y:S04]  /*0f10*/  MUFU.RCP64H R45, R43 ;  /* 0x0000002b002d7308 */ /* 0x000e280000001800 */
[----:B0-----:R-:W-:-:S08]  /*0f20*/  DFMA R46, -R42, R44, 1 ;  /* 0x3ff000002a2e742b */ /* 0x001fd0000000012c */
[----:B------:R-:W-:-:S08]  /*0f30*/  DFMA R46, R46, R46, R46 ;  /* 0x0000002e2e2e722b */ /* 0x000fd0000000002e */
[----:B------:R-:W-:-:S08]  /*0f40*/  DFMA R46, R44, R46, R44 ;  /* 0x0000002e2c2e722b */ /* 0x000fd0000000002c */
[----:B------:R-:W-:-:S08]  /*0f50*/  DFMA R44, -R42, R46, 1 ;  /* 0x3ff000002a2c742b */ /* 0x000fd0000000012e */
[----:B------:R-:W-:-:S08]  /*0f60*/  DFMA R44, R46, R44, R46 ;  /* 0x0000002c2e2c722b */ /* 0x000fd0000000002e */
[----:B------:R-:W-:-:S08]  /*0f70*/  DMUL R44, R44, 2.2250738585072013831e-308 ;  /* 0x001000002c2c7828 */ /* 0x000fd00000000000 */
[----:B------:R-:W-:-:S08]  /*0f80*/  DFMA R40, -R40, R44, 1 ;  /* 0x3ff000002828742b */ /* 0x000fd0000000012c */
[----:B------:R-:W-:-:S08]  /*0f90*/  DFMA R40, R40, R40, R40 ;  /* 0x000000282828722b */ /* 0x000fd00000000028 */
[----:B------:R-:W-:Y:S01]  /*0fa0*/  DFMA R42, R44, R40, R44 ;  /* 0x000000282c2a722b */ /* 0x000fe2000000002c */
[----:B------:R-:W-:Y:S10]  /*0fb0*/  BRA `(.L_x_14) ;  /* 0x00000000002c7947 */ /* 0x000ff40003800000 */
.L_x_15:
[----:B------:R-:W-:-:S06]  /*0fc0*/  DMUL R40, R40, 8.11296384146066816958e+31 ;  /* 0x4690000028287828 */ /* 0x000fcc0000000000 */
[----:B------:R-:W0:Y:S02]  /*0fd0*/  MUFU.RCP64H R45, R41 ;  /* 0x00000029002d7308 */ /* 0x000e240000001800 */
[----:B0-----:R-:W-:-:S08]  /*0fe0*/  DFMA R42, -R40, R44, 1 ;  /* 0x3ff00000282a742b */ /* 0x001fd0000000012c */
[----:B------:R-:W-:-:S08]  /*0ff0*/  DFMA R42, R42, R42, R42 ;  /* 0x0000002a2a2a722b */ /* 0x000fd0000000002a */
[----:B------:R-:W-:-:S08]  /*1000*/  DFMA R42, R44, R42, R44 ;  /* 0x0000002a2c2a722b */ /* 0x000fd0000000002c */
[----:B------:R-:W-:-:S08]  /*1010*/  DFMA R44, -R40, R42, 1 ;  /* 0x3ff00000282c742b */ /* 0x000fd0000000012a */
[----:B------:R-:W-:-:S08]  /*1020*/  DFMA R42, R42, R44, R42 ;  /* 0x0000002c2a2a722b */ /* 0x000fd0000000002a */
[----:B------:R-:W-:Y:S01]  /*1030*/  DMUL R42, R42, 8.11296384146066816958e+31 ;  /* 0x469000002a2a7828 */ /* 0x000fe20000000000 */
[----:B------:R-:W-:Y:S10]  /*1040*/  BRA `(.L_x_14) ;  /* 0x0000000000087947 */ /* 0x000ff40003800000 */
.L_x_13:
[----:B------:R-:W-:Y:S02]  /*1050*/  LOP3.LUT R43, R41, 0x80000, RZ, 0xfc, !PT ;  /* 0x00080000292b7812 */ /* 0x000fe400078efcff */
[----:B------:R-:W-:-:S07]  /*1060*/  MOV R42, R40 ;  /* 0x00000028002a7202 */ /* 0x000fce0000000f00 */
.L_x_14:
[----:B------:R-:W-:Y:S05]  /*1070*/  BSYNC.RECONVERGENT B2 ;  /* 0x0000000000027941 */ /* 0x000fea0003800200 */
.L_x_12:
[----:B------:R-:W-:Y:S02]  /*1080*/  IMAD.MOV.U32 R40, RZ, RZ, R0 ;  /* 0x000000ffff287224 */ /* 0x000fe400078e0000 */
[----:B------:R-:W-:-:S04]  /*1090*/  IMAD.MOV.U32 R41, RZ, RZ, 0x0 ;  /* 0x00000000ff297424 */ /* 0x000fc800078e00ff */
[----:B------:R-:W-:Y:S05]  /*10a0*/  RET.REL.NODEC R40 `(_Z31rayIntersectsAnyTrianglesKernel7Point3DPS_P8TriangleiPb) ;  /* 0xffffffec28d47950 */ /* 0x000fea0003c3ffff */
.L_x_16:
[----:B------:R-:W-:-:S00]  /*10b0*/  BRA `(.L_x_16) ;  /* 0xfffffffc00fc7947 */ /* 0x000fc0000383ffff */
[----:B------:R-:W-:-:S00]  /*10c0*/  NOP ;  /* 0x0000000000007918 */ /* 0x000fc00000000000 */
        /* <DEDUP_REMOVED lines=11> */
.L_x_17:


//--------------------- .nv.shared._Z31rayIntersectsAnyTrianglesKernel7Point3DPS_P8TriangleiPb --------------------------
	.section	.nv.shared._Z31rayIntersectsAnyTrianglesKernel7Point3DPS_P8TriangleiPb,"aw",@nobits
	.sectionflags	@""
	.align	8
.nv.shared._Z31rayIntersectsAnyTrianglesKernel7Point3DPS_P8TriangleiPb:
	.zero		37888


//--------------------- .nv.shared.reserved.0     --------------------------
	.section	.nv.shared.reserved.0,"aw",@nobits
	.weak		__nv_reservedSMEM_offset_0_alias
	.size		__nv_reservedSMEM_offset_0_alias, 0, 64
	.other		__nv_reservedSMEM_offset_0_alias,@"STO_CUDA_RESERVED_SHARED STV_DEFAULT"
__nv_reservedSMEM_offset_0_alias:
	.zero		0
	.zero		64


//--------------------- .nv.constant0._Z31rayIntersectsAnyTrianglesKernel7Point3DPS_P8TriangleiPb --------------------------
	.section	.nv.constant0._Z31rayIntersectsAnyTrianglesKernel7Point3DPS_P8TriangleiPb,"a",@progbits
	.sectionflags	@""
	.align	4
.nv.constant0._Z31rayIntersectsAnyTrianglesKernel7Point3DPS_P8TriangleiPb:
	.zero		952


//--------------------- SYMBOLS --------------------------

	.type		.nv.reservedSmem.offset0,@object
	.size		.nv.reservedSmem.offset0,0x4
	.type		.nv.reservedSmem.cap,@object
	.size		.nv.reservedSmem.cap,0x4
